	.headerflags	@"EF_CUDA_TEXMODE_UNIFIED EF_CUDA_64BIT_ADDRESS EF_CUDA_ACCELERATORS EF_CUDA_SM90 EF_CUDA_VIRTUAL_SM(EF_CUDA_SM90)"
	.elftype	@"ET_EXEC"


//--------------------- .nv.info                  --------------------------
	.section	.nv.info,"",@"SHT_CUDA_INFO"
	.align	4


	//----- nvinfo : EIATTR_REGCOUNT
	.align		4
        /*0000*/ 	.byte	0x04, 0x2f
        /*0002*/ 	.short	(.L_3 - .L_2)
	.align		4
.L_2:
        /*0004*/ 	.word	index@(triton_poi_fused__native_batch_norm_legit_no_training_convolution_relu_15)
        /*0008*/ 	.word	0x0000001a


	//----- nvinfo : EIATTR_MIN_STACK_SIZE
	.align		4
.L_3:
        /*000c*/ 	.byte	0x04, 0x12
        /*000e*/ 	.short	(.L_5 - .L_4)
	.align		4
.L_4:
        /*0010*/ 	.word	index@(triton_poi_fused__native_batch_norm_legit_no_training_convolution_relu_15)
        /*0014*/ 	.word	0x00000000


	//----- nvinfo : EIATTR_FRAME_SIZE
	.align		4
.L_5:
        /*0018*/ 	.byte	0x04, 0x11
        /*001a*/ 	.short	(.L_7 - .L_6)
	.align		4
.L_6:
        /*001c*/ 	.word	index@(triton_poi_fused__native_batch_norm_legit_no_training_convolution_relu_15)
        /*0020*/ 	.word	0x00000000


	//----- nvinfo : EIATTR_MIN_STACK_SIZE
	.align		4
.L_7:
        /*0024*/ 	.byte	0x04, 0x12
        /*0026*/ 	.short	(.L_9 - .L_8)
	.align		4
.L_8:
        /*0028*/ 	.word	index@(triton_poi_fused__native_batch_norm_legit_no_training_convolution_relu_15)
        /*002c*/ 	.word	0x00000000
.L_9:


//--------------------- .nv.info.triton_poi_fused__native_batch_norm_legit_no_training_convolution_relu_15 --------------------------
	.section	.nv.info.triton_poi_fused__native_batch_norm_legit_no_training_convolution_relu_15,"",@"SHT_CUDA_INFO"
	.sectionflags	@""
	.align	4


	//----- nvinfo : EIATTR_CUDA_API_VERSION
	.align		4
        /*0000*/ 	.byte	0x04, 0x37
        /*0002*/ 	.short	(.L_11 - .L_10)
.L_10:
        /*0004*/ 	.word	0x0000007c


	//----- nvinfo : EIATTR_KPARAM_INFO
	.align		4
.L_11:
        /*0008*/ 	.byte	0x04, 0x17
        /*000a*/ 	.short	(.L_13 - .L_12)
.L_12:
        /*000c*/ 	.word	0x00000000
        /*0010*/ 	.short	0x0007
        /*0012*/ 	.short	0x0038
        /*0014*/ 	.byte	0x00, 0xf0, 0x11, 0x00


	//----- nvinfo : EIATTR_KPARAM_INFO
	.align		4
.L_13:
        /*0018*/ 	.byte	0x04, 0x17
        /*001a*/ 	.short	(.L_15 - .L_14)
.L_14:
        /*001c*/ 	.word	0x00000000
        /*0020*/ 	.short	0x0006
        /*0022*/ 	.short	0x0030
        /*0024*/ 	.byte	0x00, 0xf4, 0x21, 0x00


	//----- nvinfo : EIATTR_KPARAM_INFO
	.align		4
.L_15:
        /*0028*/ 	.byte	0x04, 0x17
        /*002a*/ 	.short	(.L_17 - .L_16)
.L_16:
        /*002c*/ 	.word	0x00000000
        /*0030*/ 	.short	0x0005
        /*0032*/ 	.short	0x0028
        /*0034*/ 	.byte	0x00, 0xf4, 0x21, 0x00


	//----- nvinfo : EIATTR_KPARAM_INFO
	.align		4
.L_17:
        /*0038*/ 	.byte	0x04, 0x17
        /*003a*/ 	.short	(.L_19 - .L_18)
.L_18:
        /*003c*/ 	.word	0x00000000
        /*0040*/ 	.short	0x0004
        /*0042*/ 	.short	0x0020
        /*0044*/ 	.byte	0x00, 0xf4, 0x21, 0x00


	//----- nvinfo : EIATTR_KPARAM_INFO
	.align		4
.L_19:
        /*0048*/ 	.byte	0x04, 0x17
        /*004a*/ 	.short	(.L_21 - .L_20)
.L_20:
        /*004c*/ 	.word	0x00000000
        /*0050*/ 	.short	0x0003
        /*0052*/ 	.short	0x0018
        /*0054*/ 	.byte	0x00, 0xf4, 0x21, 0x00


	//----- nvinfo : EIATTR_KPARAM_INFO
	.align		4
.L_21:
        /*0058*/ 	.byte	0x04, 0x17
        /*005a*/ 	.short	(.L_23 - .L_22)
.L_22:
        /*005c*/ 	.word	0x00000000
        /*0060*/ 	.short	0x0002
        /*0062*/ 	.short	0x0010
        /*0064*/ 	.byte	0x00, 0xf4, 0x21, 0x00


	//----- nvinfo : EIATTR_KPARAM_INFO
	.align		4
.L_23:
        /*0068*/ 	.byte	0x04, 0x17
        /*006a*/ 	.short	(.L_25 - .L_24)
.L_24:
        /*006c*/ 	.word	0x00000000
        /*0070*/ 	.short	0x0001
        /*0072*/ 	.short	0x0008
        /*0074*/ 	.byte	0x00, 0xf4, 0x21, 0x00


	//----- nvinfo : EIATTR_KPARAM_INFO
	.align		4
.L_25:
        /*0078*/ 	.byte	0x04, 0x17
        /*007a*/ 	.short	(.L_27 - .L_26)
.L_26:
        /*007c*/ 	.word	0x00000000
        /*0080*/ 	.short	0x0000
        /*0082*/ 	.short	0x0000
        /*0084*/ 	.byte	0x00, 0xf4, 0x21, 0x00


	//----- nvinfo : EIATTR_SPARSE_MMA_MASK
	.align		4
.L_27:
        /*0088*/ 	.byte	0x03, 0x50
        /*008a*/ 	.short	0x0000


	//----- nvinfo : EIATTR_MAXREG_COUNT
	.align		4
        /*008c*/ 	.byte	0x03, 0x1b
        /*008e*/ 	.short	0x00ff


	//----- nvinfo : EIATTR_EXIT_INSTR_OFFSETS
	.align		4
        /*0090*/ 	.byte	0x04, 0x1c
        /*0092*/ 	.short	(.L_29 - .L_28)


	//   ....[0]....
.L_28:
        /*0094*/ 	.word	0x00000480


	//   ....[1]....
        /*0098*/ 	.word	0x000004a0


	//----- nvinfo : EIATTR_REQNTID
	.align		4
.L_29:
        /*009c*/ 	.byte	0x04, 0x10
        /*009e*/ 	.short	(.L_31 - .L_30)
.L_30:
        /*00a0*/ 	.word	0x00000080
        /*00a4*/ 	.word	0x00000001
        /*00a8*/ 	.word	0x00000001


	//----- nvinfo : EIATTR_CBANK_PARAM_SIZE
	.align		4
.L_31:
        /*00ac*/ 	.byte	0x03, 0x19
        /*00ae*/ 	.short	0x003c


	//----- nvinfo : EIATTR_PARAM_CBANK
	.align		4
        /*00b0*/ 	.byte	0x04, 0x0a
        /*00b2*/ 	.short	(.L_33 - .L_32)
	.align		4
.L_32:
        /*00b4*/ 	.word	index@(.nv.constant0.triton_poi_fused__native_batch_norm_legit_no_training_convolution_relu_15)
        /*00b8*/ 	.short	0x0210
        /*00ba*/ 	.short	0x003c


	//----- nvinfo : EIATTR_SW_WAR
	.align		4
.L_33:
        /*00bc*/ 	.byte	0x04, 0x36
        /*00be*/ 	.short	(.L_35 - .L_34)
.L_34:
        /*00c0*/ 	.word	0x00000008
.L_35:


//--------------------- .nv.callgraph             --------------------------
	.section	.nv.callgraph,"",@"SHT_CUDA_CALLGRAPH"
	.align	4
	.sectionentsize	8
	.align		4
        /*0000*/ 	.word	0x00000000
	.align		4
        /*0004*/ 	.word	0xffffffff
	.align		4
        /*0008*/ 	.word	0x00000000
	.align		4
        /*000c*/ 	.word	0xfffffffe
	.align		4
        /*0010*/ 	.word	0x00000000
	.align		4
        /*0014*/ 	.word	0xfffffffd
	.align		4
        /*0018*/ 	.word	0x00000000
	.align		4
        /*001c*/ 	.word	0xfffffffc


//--------------------- .nv.constant4             --------------------------
	.section	.nv.constant4,"a",@progbits
	.align	8
	.align		8
.nv.constant4:
        /*0000*/ 	.dword	_$_str
	.align		8
        /*0008*/ 	.dword	_$_str_$_2


//--------------------- .text.triton_poi_fused__native_batch_norm_legit_no_training_convolution_relu_15 --------------------------
	.section	.text.triton_poi_fused__native_batch_norm_legit_no_training_convolution_relu_15,"ax",@progbits
	.align	128
        .global         triton_poi_fused__native_batch_norm_legit_no_training_convolution_relu_15
        .type           triton_poi_fused__native_batch_norm_legit_no_training_convolution_relu_15,@function
        .size           triton_poi_fused__native_batch_norm_legit_no_training_convolution_relu_15,(.L_x_1 - triton_poi_fused__native_batch_norm_legit_no_training_convolution_relu_15)
        .other          triton_poi_fused__native_batch_norm_legit_no_training_convolution_relu_15,@"STO_CUDA_ENTRY STV_DEFAULT"
triton_poi_fused__native_batch_norm_legit_no_training_convolution_relu_15:
.text.triton_poi_fused__native_batch_norm_legit_no_training_convolution_relu_15:
[----:B------:R-:W0:Y:S01]  /*0000*/  LDC R1, c[0x0][0x28] ;  /* 0x00000a00ff017b82 */ /* 0x000e220000000800 */
[----:B------:R-:W1:Y:S07]  /*0010*/  S2R R0, SR_TID.X ;  /* 0x0000000000007919 */ /* 0x000e6e0000002100 */
[----:B------:R-:W2:Y:S01]  /*0020*/  LDC.64 R2, c[0x0][0x228] ;  /* 0x00008a00ff027b82 */ /* 0x000ea20000000a00 */
[----:B------:R-:W-:Y:S01]  /*0030*/  CS2R R8, SRZ ;  /* 0x0000000000087805 */ /* 0x000fe2000001ff00 */
[----:B------:R-:W-:Y:S01]  /*0040*/  ULDC.64 UR4, c[0x0][0x208] ;  /* 0x0000820000047ab9 */ /* 0x000fe20000000a00 */
[----:B------:R-:W3:Y:S05]  /*0050*/  S2R R5, SR_CTAID.X ;  /* 0x0000000000057919 */ /* 0x000eea0000002500 */
[----:B------:R-:W4:Y:S08]  /*0060*/  LDC.64 R16, c[0x0][0x218] ;  /* 0x00008600ff107b82 */ /* 0x000f300000000a00 */
[----:B------:R-:W5:Y:S08]  /*0070*/  LDC.64 R18, c[0x0][0x220] ;  /* 0x00008800ff127b82 */ /* 0x000f700000000a00 */
[----:B------:R-:W5:Y:S01]  /*0080*/  LDC.64 R20, c[0x0][0x230] ;  /* 0x00008c00ff147b82 */ /* 0x000f620000000a00 */
[----:B-1----:R-:W-:-:S07]  /*0090*/  SHF.L.U32 R0, R0, 0x1, RZ ;  /* 0x0000000100007819 */ /* 0x002fce00000006ff */
[----:B------:R-:W1:Y:S01]  /*00a0*/  LDC.64 R14, c[0x0][0x238] ;  /* 0x00008e00ff0e7b82 */ /* 0x000e620000000a00 */
[----:B------:R-:W-:-:S04]  /*00b0*/  LOP3.LUT R0, R0, 0xfe, RZ, 0xc0, !PT ;  /* 0x000000fe00007812 */ /* 0x000fc800078ec0ff */
[----:B---3--:R-:W-:-:S04]  /*00c0*/  LEA R0, R5, R0, 0x8 ;  /* 0x0000000005007211 */ /* 0x008fc800078e40ff */
[C---:B------:R-:W-:Y:S01]  /*00d0*/  ISETP.GE.AND P0, PT, R0.reuse, 0x2580, PT ;  /* 0x000025800000780c */ /* 0x040fe20003f06270 */
[----:B------:R-:W-:-:S05]  /*00e0*/  IMAD.HI R4, R0, 0x2aaaaaab, RZ ;  /* 0x2aaaaaab00047827 */ /* 0x000fca00078e02ff */
[----:B------:R-:W-:-:S04]  /*00f0*/  SHF.R.U32.HI R5, RZ, 0x1f, R4 ;  /* 0x0000001fff057819 */ /* 0x000fc80000011604 */
[----:B------:R-:W-:-:S05]  /*0100*/  LEA.HI R5, R4, R5, RZ, 0x1e ;  /* 0x0000000504057211 */ /* 0x000fca00078ff0ff */
[----:B------:R-:W-:Y:S02]  /*0110*/  IMAD R12, R5, -0x18, R0 ;  /* 0xffffffe8050c7824 */ /* 0x000fe400078e0200 */
[----:B------:R-:W3:Y:S02]  /*0120*/  LDC.64 R4, c[0x0][0x210] ;  /* 0x00008400ff047b82 */ /* 0x000ee40000000a00 */
[----:B--2---:R-:W-:-:S05]  /*0130*/  IMAD.WIDE R2, R12, 0x4, R2 ;  /* 0x000000040c027825 */ /* 0x004fca00078e0202 */
[----:B------:R2:W3:Y:S01]  /*0140*/  @!P0 LDG.E.EL.64 R8, desc[UR4][R2.64] ;  /* 0x0000000402088981 */ /* 0x0004e2000c2e1b00 */
[----:B------:R-:W-:Y:S02]  /*0150*/  CS2R R10, SRZ ;  /* 0x00000000000a7805 */ /* 0x000fe4000001ff00 */
[----:B------:R-:W-:Y:S01]  /*0160*/  CS2R R6, SRZ ;  /* 0x0000000000067805 */ /* 0x000fe2000001ff00 */
[----:B----4-:R-:W-:-:S04]  /*0170*/  IMAD.WIDE R16, R12, 0x4, R16 ;  /* 0x000000040c107825 */ /* 0x010fc800078e0210 */
[C---:B-----5:R-:W-:Y:S01]  /*0180*/  IMAD.WIDE R18, R12.reuse, 0x4, R18 ;  /* 0x000000040c127825 */ /* 0x060fe200078e0212 */
[----:B------:R-:W4:Y:S01]  /*0190*/  @!P0 LDG.E.EL.64 R10, desc[UR4][R16.64] ;  /* 0x00000004100a8981 */ /* 0x000f22000c2e1b00 */
[----:B--2---:R-:W-:Y:S02]  /*01a0*/  CS2R R2, SRZ ;  /* 0x0000000000027805 */ /* 0x004fe4000001ff00 */
[----:B0-----:R-:W-:-:S04]  /*01b0*/  IMAD.WIDE R20, R12, 0x4, R20 ;  /* 0x000000040c147825 */ /* 0x001fc800078e0214 */
[----:B-1----:R-:W-:Y:S01]  /*01c0*/  IMAD.WIDE R22, R12, 0x4, R14 ;  /* 0x000000040c167825 */ /* 0x002fe200078e020e */
[----:B------:R0:W2:Y:S03]  /*01d0*/  @!P0 LDG.E.EL.64 R2, desc[UR4][R18.64] ;  /* 0x0000000412028981 */ /* 0x0000a6000c2e1b00 */
[----:B---3--:R-:W-:-:S05]  /*01e0*/  IMAD.WIDE R4, R0, 0x4, R4 ;  /* 0x0000000400047825 */ /* 0x008fca00078e0204 */
[----:B------:R-:W4:Y:S01]  /*01f0*/  @!P0 LDG.E.64 R6, desc[UR4][R4.64] ;  /* 0x0000000404068981 */ /* 0x000f22000c1e1b00 */
[----:B------:R-:W-:Y:S02]  /*0200*/  CS2R R12, SRZ ;  /* 0x00000000000c7805 */ /* 0x000fe4000001ff00 */
[----:B------:R-:W-:-:S04]  /*0210*/  CS2R R14, SRZ ;  /* 0x00000000000e7805 */ /* 0x000fc8000001ff00 */
[----:B------:R-:W3:Y:S04]  /*0220*/  @!P0 LDG.E.EL.64 R12, desc[UR4][R20.64] ;  /* 0x00000004140c8981 */ /* 0x000ee8000c2e1b00 */
[----:B------:R-:W3:Y:S01]  /*0230*/  @!P0 LDG.E.EL.64 R14, desc[UR4][R22.64] ;  /* 0x00000004160e8981 */ /* 0x000ee2000c2e1b00 */
[----:B0-----:R-:W-:Y:S01]  /*0240*/  HFMA2.MMA R18, -RZ, RZ, 1.625, 0 ;  /* 0x3e800000ff127435 */ /* 0x001fe200000001ff */
[----:B------:R-:W-:Y:S01]  /*0250*/  FADD R8, R8, 9.9999997473787516356e-06 ;  /* 0x3727c5ac08087421 */ /* 0x000fe20000000000 */
[----:B------:R-:W-:-:S03]  /*0260*/  FADD R9, R9, 9.9999997473787516356e-06 ;  /* 0x3727c5ac09097421 */ /* 0x000fc60000000000 */
[----:B------:R-:W0:Y:S08]  /*0270*/  MUFU.SQRT R16, R8 ;  /* 0x0000000800107308 */ /* 0x000e300000002000 */
[----:B------:R1:W5:Y:S01]  /*0280*/  MUFU.SQRT R17, R9 ;  /* 0x0000000900117308 */ /* 0x0003620000002000 */
[C---:B0-----:R-:W-:Y:S02]  /*0290*/  FSETP.GT.AND P1, PT, R16.reuse, 8.50705917302346158658e+37, PT ;  /* 0x7e8000001000780b */ /* 0x041fe40003f24000 */
[----:B------:R-:W-:Y:S01]  /*02a0*/  FSETP.GEU.AND P3, PT, R16, 1.175494350822287508e-38, PT ;  /* 0x008000001000780b */ /* 0x000fe20003f6e000 */
[----:B-1----:R-:W0:Y:S01]  /*02b0*/  LDC.64 R8, c[0x0][0x240] ;  /* 0x00009000ff087b82 */ /* 0x002e220000000a00 */
[----:B-----5:R-:W-:-:S02]  /*02c0*/  FSETP.GT.AND P2, PT, R17, 8.50705917302346158658e+37, PT ;  /* 0x7e8000001100780b */ /* 0x020fc40003f44000 */
[----:B------:R-:W-:-:S07]  /*02d0*/  FSETP.GEU.AND P4, PT, R17, 1.175494350822287508e-38, PT ;  /* 0x008000001100780b */ /* 0x000fce0003f8e000 */
[----:B------:R-:W-:-:S04]  /*02e0*/  @P1 FMUL R16, R16, 0.25 ;  /* 0x3e80000010101820 */ /* 0x000fc80000400000 */
[----:B------:R-:W-:Y:S01]  /*02f0*/  @!P3 FMUL R16, R16, 16777216 ;  /* 0x4b8000001010b820 */ /* 0x000fe20000400000 */
[----:B------:R-:W-:-:S04]  /*0300*/  @P2 FMUL R17, R17, 0.25 ;  /* 0x3e80000011112820 */ /* 0x000fc80000400000 */
[----:B------:R-:W-:Y:S01]  /*0310*/  @!P4 FMUL R17, R17, 16777216 ;  /* 0x4b8000001111c820 */ /* 0x000fe20000400000 */
[----:B------:R-:W1:Y:S01]  /*0320*/  MUFU.RCP R16, R16 ;  /* 0x0000001000107308 */ /* 0x000e620000001000 */
[----:B------:R-:W-:-:S07]  /*0330*/  FSEL R19, R18, 1, P1 ;  /* 0x3f80000012137808 */ /* 0x000fce0000800000 */
[----:B------:R-:W5:Y:S01]  /*0340*/  MUFU.RCP R17, R17 ;  /* 0x0000001100117308 */ /* 0x000f620000001000 */
[----:B------:R-:W-:Y:S01]  /*0350*/  FSEL R18, R18, 1, P2 ;  /* 0x3f80000012127808 */ /* 0x000fe20001000000 */
[----:B------:R-:W-:Y:S01]  /*0360*/  @!P3 FMUL R19, R19, 16777216 ;  /* 0x4b8000001313b820 */ /* 0x000fe20000400000 */
[----:B----4-:R-:W-:Y:S01]  /*0370*/  FADD R6, R10, R6 ;  /* 0x000000060a067221 */ /* 0x010fe20000000000 */
[----:B------:R-:W-:Y:S02]  /*0380*/  FADD R7, R11, R7 ;  /* 0x000000070b077221 */ /* 0x000fe40000000000 */
[----:B------:R-:W-:Y:S01]  /*0390*/  @!P4 FMUL R18, R18, 16777216 ;  /* 0x4b8000001212c820 */ /* 0x000fe20000400000 */
[----:B-1----:R-:W-:Y:S01]  /*03a0*/  FMUL R19, R16, R19 ;  /* 0x0000001310137220 */ /* 0x002fe20000400000 */
[----:B--2---:R-:W-:Y:S01]  /*03b0*/  FADD R2, R6, -R2 ;  /* 0x8000000206027221 */ /* 0x004fe20000000000 */
[----:B------:R-:W-:Y:S01]  /*03c0*/  FADD R3, R7, -R3 ;  /* 0x8000000307037221 */ /* 0x000fe20000000000 */
[----:B-----5:R-:W-:-:S02]  /*03d0*/  FMUL R18, R17, R18 ;  /* 0x0000001211127220 */ /* 0x020fc40000400000 */
[----:B------:R-:W-:Y:S02]  /*03e0*/  FMUL R19, R2, R19 ;  /* 0x0000001302137220 */ /* 0x000fe40000400000 */
[----:B------:R-:W-:Y:S02]  /*03f0*/  FMUL R18, R3, R18 ;  /* 0x0000001203127220 */ /* 0x000fe40000400000 */
[----:B---3--:R-:W-:Y:S02]  /*0400*/  FFMA R12, R19, R12, R14 ;  /* 0x0000000c130c7223 */ /* 0x008fe4000000000e */
[----:B------:R-:W-:Y:S01]  /*0410*/  FFMA R13, R18, R13, R15 ;  /* 0x0000000d120d7223 */ /* 0x000fe2000000000f */
[----:B------:R1:W-:Y:S02]  /*0420*/  @!P0 STG.E.64 desc[UR4][R4.64], R6 ;  /* 0x0000000604008986 */ /* 0x0003e4000c101b04 */
[----:B------:R-:W-:Y:S02]  /*0430*/  FSETP.GEU.AND P1, PT, R12, RZ, PT ;  /* 0x000000ff0c00720b */ /* 0x000fe40003f2e000 */
[----:B------:R-:W-:Y:S01]  /*0440*/  FSETP.GEU.AND P2, PT, R13, RZ, PT ;  /* 0x000000ff0d00720b */ /* 0x000fe20003f4e000 */
[----:B0-----:R-:W-:Y:S01]  /*0450*/  IMAD.WIDE R8, R0, 0x4, R8 ;  /* 0x0000000400087825 */ /* 0x001fe200078e0208 */
[----:B------:R-:W-:-:S02]  /*0460*/  FSEL R12, R12, RZ, P1 ;  /* 0x000000ff0c0c7208 */ /* 0x000fc40000800000 */
[----:B------:R-:W-:Y:S01]  /*0470*/  FSEL R13, R13, RZ, P2 ;  /* 0x000000ff0d0d7208 */ /* 0x000fe20001000000 */
[----:B------:R-:W-:Y:S08]  /*0480*/  @P0 EXIT ;  /* 0x000000000000094d */ /* 0x000ff00003800000 */
[----:B------:R-:W-:Y:S01]  /*0490*/  STG.E.64 desc[UR4][R8.64], R12 ;  /* 0x0000000c08007986 */ /* 0x000fe2000c101b04 */
[----:B------:R-:W-:Y:S05]  /*04a0*/  EXIT ;  /* 0x000000000000794d */ /* 0x000fea0003800000 */
.L_x_0:
[----:B------:R-:W-:-:S00]  /*04b0*/  BRA `(.L_x_0) ;  /* 0xfffffffc00fc7947 */ /* 0x000fc0000383ffff */
[----:B------:R-:W-:-:S00]  /*04c0*/  NOP ;  /* 0x0000000000007918 */ /* 0x000fc00000000000 */
        /* <DEDUP_REMOVED lines=11> */
.L_x_1:


//--------------------- .nv.global.init           --------------------------
	.section	.nv.global.init,"aw",@progbits
.nv.global.init:
	.type		_$_str,@object
	.size		_$_str,(_$_str_$_2 - _$_str)
_$_str:
        /*0000*/ 	.byte	0x5f, 0x5f, 0x43, 0x55, 0x44, 0x41, 0x5f, 0x46, 0x54, 0x5a, 0x00
	.type		_$_str_$_2,@object
	.size		_$_str_$_2,(.L_1 - _$_str_$_2)
_$_str_$_2:
        /*000b*/ 	.byte	0x5f, 0x5f, 0x43, 0x55, 0x44, 0x41, 0x5f, 0x50, 0x52, 0x45, 0x43, 0x5f, 0x53, 0x51, 0x52, 0x54
        /*001b*/ 	.byte	0x00
.L_1:


//--------------------- .nv.constant0.triton_poi_fused__native_batch_norm_legit_no_training_convolution_relu_15 --------------------------
	.section	.nv.constant0.triton_poi_fused__native_batch_norm_legit_no_training_convolution_relu_15,"a",@progbits
	.sectionflags	@""
	.align	4
.nv.constant0.triton_poi_fused__native_batch_norm_legit_no_training_convolution_relu_15:
	.zero		588
